//
// Generated by NVIDIA NVVM Compiler
//
// Compiler Build ID: CL-36424714
// Cuda compilation tools, release 13.0, V13.0.88
// Based on NVVM 20.0.0
//

.version 9.0
.target sm_100
.address_size 64

	// .globl	_Z11PowerKernelPfPKffffi

.visible .entry _Z11PowerKernelPfPKffffi(
	.param .u64 .ptr .align 1 _Z11PowerKernelPfPKffffi_param_0,
	.param .u64 .ptr .align 1 _Z11PowerKernelPfPKffffi_param_1,
	.param .f32 _Z11PowerKernelPfPKffffi_param_2,
	.param .f32 _Z11PowerKernelPfPKffffi_param_3,
	.param .f32 _Z11PowerKernelPfPKffffi_param_4,
	.param .u32 _Z11PowerKernelPfPKffffi_param_5
)
{
	.reg .pred 	%p<23>;
	.reg .b32 	%r<20>;
	.reg .b32 	%f<80>;
	.reg .b64 	%rd<9>;

	ld.param.u64 	%rd1, [_Z11PowerKernelPfPKffffi_param_0];
	ld.param.u64 	%rd2, [_Z11PowerKernelPfPKffffi_param_1];
	ld.param.f32 	%f10, [_Z11PowerKernelPfPKffffi_param_2];
	ld.param.f32 	%f11, [_Z11PowerKernelPfPKffffi_param_3];
	ld.param.f32 	%f12, [_Z11PowerKernelPfPKffffi_param_4];
	ld.param.u32 	%r2, [_Z11PowerKernelPfPKffffi_param_5];
	mov.u32 	%r3, %ctaid.x;
	mov.u32 	%r4, %ntid.x;
	mov.u32 	%r5, %tid.x;
	mad.lo.s32 	%r1, %r3, %r4, %r5;
	setp.ge.s32 	%p1, %r1, %r2;
	mov.f32 	%f79, 0f3F800000;
	@%p1 bra 	$L__BB0_10;
	cvta.to.global.u64 	%rd3, %rd2;
	mul.wide.s32 	%rd4, %r1, 4;
	add.s64 	%rd5, %rd3, %rd4;
	ld.global.f32 	%f14, [%rd5];
	fma.rn.f32 	%f1, %f10, %f14, %f12;
	mul.f32 	%f15, %f11, 0f3F000000;
	cvt.rzi.f32.f32 	%f16, %f15;
	add.f32 	%f17, %f16, %f16;
	sub.f32 	%f18, %f11, %f17;
	abs.f32 	%f2, %f18;
	abs.f32 	%f3, %f1;
	setp.lt.f32 	%p2, %f3, 0f00800000;
	mul.f32 	%f19, %f3, 0f4B800000;
	selp.f32 	%f20, %f19, %f3, %p2;
	selp.f32 	%f21, 0fC1C00000, 0f00000000, %p2;
	mov.b32 	%r6, %f20;
	add.s32 	%r7, %r6, -1060439283;
	and.b32  	%r8, %r7, -8388608;
	sub.s32 	%r9, %r6, %r8;
	mov.b32 	%f22, %r9;
	cvt.rn.f32.s32 	%f23, %r8;
	fma.rn.f32 	%f24, %f23, 0f34000000, %f21;
	add.f32 	%f25, %f22, 0fBF800000;
	add.f32 	%f26, %f22, 0f3F800000;
	rcp.approx.ftz.f32 	%f27, %f26;
	add.f32 	%f28, %f25, %f25;
	mul.f32 	%f29, %f28, %f27;
	mul.f32 	%f30, %f29, %f29;
	sub.f32 	%f31, %f25, %f29;
	add.f32 	%f32, %f31, %f31;
	neg.f32 	%f33, %f29;
	fma.rn.f32 	%f34, %f33, %f25, %f32;
	mul.rn.f32 	%f35, %f27, %f34;
	fma.rn.f32 	%f36, %f30, 0f3A2C32E4, 0f3B52E7DB;
	fma.rn.f32 	%f37, %f36, %f30, 0f3C93BB73;
	fma.rn.f32 	%f38, %f37, %f30, 0f3DF6384F;
	mul.rn.f32 	%f39, %f38, %f30;
	fma.rn.f32 	%f40, %f29, 0f3FB8AA3B, %f24;
	sub.f32 	%f41, %f24, %f40;
	fma.rn.f32 	%f42, %f29, 0f3FB8AA3B, %f41;
	fma.rn.f32 	%f43, %f35, 0f3FB8AA3B, %f42;
	fma.rn.f32 	%f44, %f29, 0f32A55E34, %f43;
	mul.f32 	%f45, %f39, 0f40400000;
	fma.rn.f32 	%f46, %f45, %f35, %f44;
	fma.rn.f32 	%f47, %f39, %f29, %f46;
	add.rn.f32 	%f48, %f40, %f47;
	neg.f32 	%f49, %f40;
	add.rn.f32 	%f50, %f48, %f49;
	neg.f32 	%f51, %f50;
	add.rn.f32 	%f52, %f47, %f51;
	mul.rn.f32 	%f53, %f48, %f11;
	neg.f32 	%f54, %f53;
	fma.rn.f32 	%f55, %f48, %f11, %f54;
	fma.rn.f32 	%f56, %f52, %f11, %f55;
	cvt.rni.f32.f32 	%f57, %f53;
	sub.f32 	%f58, %f53, %f57;
	add.f32 	%f59, %f58, %f56;
	fma.rn.f32 	%f60, %f59, 0f391FCB8E, 0f3AAF85ED;
	fma.rn.f32 	%f61, %f60, %f59, 0f3C1D9856;
	fma.rn.f32 	%f62, %f61, %f59, 0f3D6357BB;
	fma.rn.f32 	%f63, %f62, %f59, 0f3E75FDEC;
	fma.rn.f32 	%f64, %f63, %f59, 0f3F317218;
	fma.rn.f32 	%f65, %f64, %f59, 0f3F800000;
	cvt.rzi.s32.f32 	%r10, %f57;
	setp.gt.f32 	%p3, %f57, 0f00000000;
	selp.b32 	%r11, 0, -2097152000, %p3;
	add.s32 	%r12, %r11, 2130706432;
	mov.b32 	%f66, %r12;
	mul.f32 	%f67, %f65, %f66;
	shl.b32 	%r13, %r10, 23;
	sub.s32 	%r14, %r13, %r11;
	mov.b32 	%f68, %r14;
	mul.f32 	%f69, %f67, %f68;
	abs.f32 	%f70, %f53;
	setp.gt.f32 	%p4, %f70, 0f43180000;
	setp.lt.f32 	%p5, %f53, 0f00000000;
	selp.f32 	%f71, 0f00000000, 0f7F800000, %p5;
	selp.f32 	%f4, %f71, %f69, %p4;
	setp.eq.f32 	%p6, %f1, 0f3F800000;
	setp.eq.f32 	%p7, %f11, 0f00000000;
	or.pred  	%p8, %p7, %p6;
	@%p8 bra 	$L__BB0_9;
	setp.num.f32 	%p9, %f3, %f3;
	abs.f32 	%f72, %f11;
	setp.num.f32 	%p10, %f72, %f72;
	and.pred  	%p11, %p9, %p10;
	@%p11 bra 	$L__BB0_4;
	add.rn.f32 	%f79, %f1, %f11;
	bra.uni 	$L__BB0_9;
$L__BB0_4:
	setp.neu.f32 	%p12, %f1, 0f00000000;
	setp.neu.f32 	%p13, %f3, 0f7F800000;
	and.pred  	%p14, %p12, %p13;
	@%p14 bra 	$L__BB0_6;
	setp.neu.f32 	%p21, %f2, 0f3F800000;
	add.f32 	%f77, %f1, %f1;
	mov.b32 	%r15, %f77;
	setp.lt.f32 	%p22, %f11, 0f00000000;
	xor.b32  	%r16, %r15, 2139095040;
	selp.b32 	%r17, %r16, %r15, %p22;
	and.b32  	%r18, %r17, 2147483647;
	selp.b32 	%r19, %r18, %r17, %p21;
	mov.b32 	%f79, %r19;
	bra.uni 	$L__BB0_9;
$L__BB0_6:
	setp.eq.f32 	%p15, %f1, 0fBF800000;
	setp.eq.f32 	%p16, %f72, 0f7F800000;
	and.pred  	%p17, %p15, %p16;
	@%p17 bra 	$L__BB0_9;
	setp.geu.f32 	%p18, %f1, 0f00000000;
	mov.f32 	%f79, %f4;
	@%p18 bra 	$L__BB0_9;
	setp.neu.f32 	%p19, %f2, 0f3F800000;
	neg.f32 	%f74, %f4;
	selp.f32 	%f75, %f4, %f74, %p19;
	cvt.rmi.f32.f32 	%f76, %f11;
	setp.neu.f32 	%p20, %f11, %f76;
	selp.f32 	%f79, 0f7FFFFFFF, %f75, %p20;
$L__BB0_9:
	cvta.to.global.u64 	%rd6, %rd1;
	add.s64 	%rd8, %rd6, %rd4;
	st.global.f32 	[%rd8], %f79;
$L__BB0_10:
	ret;

}


// ===== COMPILED SASS (sm_100) =====

	.target	sm_100

	.elftype	@"ET_EXEC"


//--------------------- .note.nv.tkinfo           --------------------------
	.section	.note.nv.tkinfo,"",@"SHT_NOTE"
	.sectionflags	@"SHF_NOTE_NV_TKINFO"
	.tkinfo
        /*0018*/ 	.word	0x00000002
        /*0030*/ 	.string	""
        /*0030*/ 	.string	"ptxas"
        /*0030*/ 	.string	"Cuda compilation tools, release 13.0, V13.0.88"
        /*0030*/ 	.string	"Build cuda_13.0.r13.0/compiler.36424714_0"
        /*0030*/ 	.string	"-arch sm_100 -m 64 "



//--------------------- .note.nv.cuinfo           --------------------------
	.section	.note.nv.cuinfo,"",@"SHT_NOTE"
	.sectionflags	@"SHF_NOTE_NV_CUINFO"
        /*0018*/ 	.short	0x0002
        /*001a*/ 	.short	0x0064
        /*001c*/ 	.short	0x0082
	.zero		2


//--------------------- .nv.info                  --------------------------
	.section	.nv.info,"",@"SHT_CUDA_INFO"
	.align	4


	//----- nvinfo : EIATTR_REGCOUNT
	.align		4
        /*0000*/ 	.byte	0x04, 0x2f
        /*0002*/ 	.short	(.L_1 - .L_0)
	.align		4
.L_0:
        /*0004*/ 	.word	index@(_Z11PowerKernelPfPKffffi)
        /*0008*/ 	.word	0x0000000e


	//----- nvinfo : EIATTR_FRAME_SIZE
	.align		4
.L_1:
        /*000c*/ 	.byte	0x04, 0x11
        /*000e*/ 	.short	(.L_3 - .L_2)
	.align		4
.L_2:
        /*0010*/ 	.word	index@(_Z11PowerKernelPfPKffffi)
        /*0014*/ 	.word	0x00000000


	//----- nvinfo : EIATTR_MIN_STACK_SIZE
	.align		4
.L_3:
        /*0018*/ 	.byte	0x04, 0x12
        /*001a*/ 	.short	(.L_5 - .L_4)
	.align		4
.L_4:
        /*001c*/ 	.word	index@(_Z11PowerKernelPfPKffffi)
        /*0020*/ 	.word	0x00000000
.L_5:


//--------------------- .nv.compat                --------------------------
	.section	.nv.compat,"",@"SHT_CUDA_COMPAT_INFO"
	.align	4
        /*0000*/ 	.byte	0x02, 0x09, 0x00, 0x00, 0x02, 0x02, 0x01, 0x00, 0x02, 0x05, 0x05, 0x00, 0x03, 0x07, 0x01, 0x01
        /*0010*/ 	.byte	0x02, 0x03, 0x00, 0x00, 0x02, 0x06, 0x01, 0x00, 0x04, 0x0b, 0x08, 0x00, 0x01, 0x00, 0x00, 0x00
        /*0020*/ 	.byte	0x00, 0x00, 0x00, 0x00


//--------------------- .nv.info._Z11PowerKernelPfPKffffi --------------------------
	.section	.nv.info._Z11PowerKernelPfPKffffi,"",@"SHT_CUDA_INFO"
	.sectionflags	@""
	.align	4


	//----- nvinfo : EIATTR_CUDA_API_VERSION
	.align		4
        /*0000*/ 	.byte	0x04, 0x37
        /*0002*/ 	.short	(.L_7 - .L_6)
.L_6:
        /*0004*/ 	.word	0x00000082


	//----- nvinfo : EIATTR_KPARAM_INFO
	.align		4
.L_7:
        /*0008*/ 	.byte	0x04, 0x17
        /*000a*/ 	.short	(.L_9 - .L_8)
.L_8:
        /*000c*/ 	.word	0x00000000
        /*0010*/ 	.short	0x0005
        /*0012*/ 	.short	0x001c
        /*0014*/ 	.byte	0x00, 0xf0, 0x11, 0x00


	//----- nvinfo : EIATTR_KPARAM_INFO
	.align		4
.L_9:
        /*0018*/ 	.byte	0x04, 0x17
        /*001a*/ 	.short	(.L_11 - .L_10)
.L_10:
        /*001c*/ 	.word	0x00000000
        /*0020*/ 	.short	0x0004
        /*0022*/ 	.short	0x0018
        /*0024*/ 	.byte	0x00, 0xf0, 0x11, 0x00


	//----- nvinfo : EIATTR_KPARAM_INFO
	.align		4
.L_11:
        /*0028*/ 	.byte	0x04, 0x17
        /*002a*/ 	.short	(.L_13 - .L_12)
.L_12:
        /*002c*/ 	.word	0x00000000
        /*0030*/ 	.short	0x0003
        /*0032*/ 	.short	0x0014
        /*0034*/ 	.byte	0x00, 0xf0, 0x11, 0x00


	//----- nvinfo : EIATTR_KPARAM_INFO
	.align		4
.L_13:
        /*0038*/ 	.byte	0x04, 0x17
        /*003a*/ 	.short	(.L_15 - .L_14)
.L_14:
        /*003c*/ 	.word	0x00000000
        /*0040*/ 	.short	0x0002
        /*0042*/ 	.short	0x0010
        /*0044*/ 	.byte	0x00, 0xf0, 0x11, 0x00


	//----- nvinfo : EIATTR_KPARAM_INFO
	.align		4
.L_15:
        /*0048*/ 	.byte	0x04, 0x17
        /*004a*/ 	.short	(.L_17 - .L_16)
.L_16:
        /*004c*/ 	.word	0x00000000
        /*0050*/ 	.short	0x0001
        /*0052*/ 	.short	0x0008
        /*0054*/ 	.byte	0x00, 0xf5, 0x21, 0x00


	//----- nvinfo : EIATTR_KPARAM_INFO
	.align		4
.L_17:
        /*0058*/ 	.byte	0x04, 0x17
        /*005a*/ 	.short	(.L_19 - .L_18)
.L_18:
        /*005c*/ 	.word	0x00000000
        /*0060*/ 	.short	0x0000
        /*0062*/ 	.short	0x0000
        /*0064*/ 	.byte	0x00, 0xf5, 0x21, 0x00


	//----- nvinfo : EIATTR_SPARSE_MMA_MASK
	.align		4
.L_19:
        /*0068*/ 	.byte	0x03, 0x50
        /*006a*/ 	.short	0x0000


	//----- nvinfo : EIATTR_MAXREG_COUNT
	.align		4
        /*006c*/ 	.byte	0x03, 0x1b
        /*006e*/ 	.short	0x00ff


	//----- nvinfo : EIATTR_MERCURY_ISA_VERSION
	.align		4
        /*0070*/ 	.byte	0x03, 0x5f
        /*0072*/ 	.short	0x0101


	//----- nvinfo : EIATTR_VRC_CTA_INIT_COUNT
	.align		4
        /*0074*/ 	.byte	0x02, 0x4a
	.zero		1
	.zero		1


	//----- nvinfo : EIATTR_EXIT_INSTR_OFFSETS
	.align		4
        /*0078*/ 	.byte	0x04, 0x1c
        /*007a*/ 	.short	(.L_21 - .L_20)


	//   ....[0]....
.L_20:
        /*007c*/ 	.word	0x00000070


	//   ....[1]....
        /*0080*/ 	.word	0x000006d0


	//----- nvinfo : EIATTR_CRS_STACK_SIZE
	.align		4
.L_21:
        /*0084*/ 	.byte	0x04, 0x1e
        /*0086*/ 	.short	(.L_23 - .L_22)
.L_22:
        /*0088*/ 	.word	0x00000000


	//----- nvinfo : EIATTR_CBANK_PARAM_SIZE
	.align		4
.L_23:
        /*008c*/ 	.byte	0x03, 0x19
        /*008e*/ 	.short	0x0020


	//----- nvinfo : EIATTR_PARAM_CBANK
	.align		4
        /*0090*/ 	.byte	0x04, 0x0a
        /*0092*/ 	.short	(.L_25 - .L_24)
	.align		4
.L_24:
        /*0094*/ 	.word	index@(.nv.constant0._Z11PowerKernelPfPKffffi)
        /*0098*/ 	.short	0x0380
        /*009a*/ 	.short	0x0020


	//----- nvinfo : EIATTR_SW_WAR
	.align		4
.L_25:
        /*009c*/ 	.byte	0x04, 0x36
        /*009e*/ 	.short	(.L_27 - .L_26)
.L_26:
        /*00a0*/ 	.word	0x00000008
.L_27:


//--------------------- .nv.callgraph             --------------------------
	.section	.nv.callgraph,"",@"SHT_CUDA_CALLGRAPH"
	.align	4
	.sectionentsize	8
	.align		4
        /*0000*/ 	.word	0x00000000
	.align		4
        /*0004*/ 	.word	0xffffffff
	.align		4
        /*0008*/ 	.word	0x00000000
	.align		4
        /*000c*/ 	.word	0xfffffffe
	.align		4
        /*0010*/ 	.word	0x00000000
	.align		4
        /*0014*/ 	.word	0xfffffffd
	.align		4
        /*0018*/ 	.word	0x00000000
	.align		4
        /*001c*/ 	.word	0xfffffffc


//--------------------- .text._Z11PowerKernelPfPKffffi --------------------------
	.section	.text._Z11PowerKernelPfPKffffi,"ax",@progbits
	.align	128
        .global         _Z11PowerKernelPfPKffffi
        .type           _Z11PowerKernelPfPKffffi,@function
        .size           _Z11PowerKernelPfPKffffi,(.L_x_3 - _Z11PowerKernelPfPKffffi)
        .other          _Z11PowerKernelPfPKffffi,@"STO_CUDA_ENTRY STV_DEFAULT"
_Z11PowerKernelPfPKffffi:
.text._Z11PowerKernelPfPKffffi:
[----:B------:R-:W-:Y:S01]  /*0000*/  LDC R1, c[0x0][0x37c] ;  /* 0x0000df00ff017b82 */ /* 0x000fe20000000800 */
[----:B------:R-:W0:Y:S07]  /*0010*/  S2R R3, SR_TID.X ;  /* 0x0000000000037919 */ /* 0x000e2e0000002100 */
[----:B------:R-:W0:Y:S01]  /*0020*/  S2UR UR4, SR_CTAID.X ;  /* 0x00000000000479c3 */ /* 0x000e220000002500 */
[----:B------:R-:W1:Y:S07]  /*0030*/  LDCU UR5, c[0x0][0x39c] ;  /* 0x00007380ff0577ac */ /* 0x000e6e0008000800 */
[----:B------:R-:W0:Y:S02]  /*0040*/  LDC R0, c[0x0][0x360] ;  /* 0x0000d800ff007b82 */ /* 0x000e240000000800 */
[----:B0-----:R-:W-:-:S05]  /*0050*/  IMAD R0, R0, UR4, R3 ;  /* 0x0000000400007c24 */ /* 0x001fca000f8e0203 */
[----:B-1----:R-:W-:-:S13]  /*0060*/  ISETP.GE.AND P0, PT, R0, UR5, PT ;  /* 0x0000000500007c0c */ /* 0x002fda000bf06270 */
[----:B------:R-:W-:Y:S05]  /*0070*/  @P0 EXIT ;  /* 0x000000000000094d */ /* 0x000fea0003800000 */
[----:B------:R-:W0:Y:S01]  /*0080*/  LDC.64 R4, c[0x0][0x388] ;  /* 0x0000e200ff047b82 */ /* 0x000e220000000a00 */
[----:B------:R-:W1:Y:S01]  /*0090*/  LDCU.64 UR4, c[0x0][0x358] ;  /* 0x00006b00ff0477ac */ /* 0x000e620008000a00 */
[----:B------:R-:W2:Y:S06]  /*00a0*/  LDCU UR6, c[0x0][0x398] ;  /* 0x00007300ff0677ac */ /* 0x000eac0008000800 */
[----:B------:R-:W2:Y:S01]  /*00b0*/  LDC.64 R2, c[0x0][0x390] ;  /* 0x0000e400ff027b82 */ /* 0x000ea20000000a00 */
[----:B0-----:R-:W-:-:S06]  /*00c0*/  IMAD.WIDE R4, R0, 0x4, R4 ;  /* 0x0000000400047825 */ /* 0x001fcc00078e0204 */
[----:B-1----:R-:W2:Y:S01]  /*00d0*/  LDG.E R5, desc[UR4][R4.64] ;  /* 0x0000000404057981 */ /* 0x002ea2000c1e1900 */
[----:B------:R-:W-:Y:S01]  /*00e0*/  HFMA2 R10, -RZ, RZ, 0.771484375, 0.21533203125 ;  /* 0x3a2c32e4ff0a7431 */ /* 0x000fe200000001ff */
[----:B------:R-:W-:Y:S01]  /*00f0*/  BSSY.RECONVERGENT B0, `(.L_x_0) ;  /* 0x000005a000007945 */ /* 0x000fe20003800200 */
[----:B--2---:R-:W-:-:S04]  /*0100*/  FFMA R2, R5, R2, UR6 ;  /* 0x0000000605027e23 */ /* 0x004fc80008000002 */
[C---:B------:R-:W-:Y:S01]  /*0110*/  FMUL R7, |R2|.reuse, 16777216 ;  /* 0x4b80000002077820 */ /* 0x040fe20000400200 */
[----:B------:R-:W-:-:S04]  /*0120*/  FSETP.GEU.AND P0, PT, |R2|, 1.175494350822287508e-38, PT ;  /* 0x008000000200780b */ /* 0x000fc80003f0e200 */
[----:B------:R-:W-:Y:S02]  /*0130*/  FSEL R7, R7, |R2|, !P0 ;  /* 0x4000000207077208 */ /* 0x000fe40004000000 */
[----:B------:R-:W-:Y:S02]  /*0140*/  FSEL R4, RZ, -24, P0 ;  /* 0xc1c00000ff047808 */ /* 0x000fe40000000000 */
[----:B------:R-:W-:-:S04]  /*0150*/  IADD3 R6, PT, PT, R7, -0x3f3504f3, RZ ;  /* 0xc0cafb0d07067810 */ /* 0x000fc80007ffe0ff */
[----:B------:R-:W-:-:S04]  /*0160*/  LOP3.LUT R6, R6, 0xff800000, RZ, 0xc0, !PT ;  /* 0xff80000006067812 */ /* 0x000fc800078ec0ff */
[-C--:B------:R-:W-:Y:S02]  /*0170*/  IADD3 R7, PT, PT, R7, -R6.reuse, RZ ;  /* 0x8000000607077210 */ /* 0x080fe40007ffe0ff */
[----:B------:R-:W-:-:S03]  /*0180*/  I2FP.F32.S32 R5, R6 ;  /* 0x0000000600057245 */ /* 0x000fc60000201400 */
[C---:B------:R-:W-:Y:S01]  /*0190*/  FADD R8, R7.reuse, 1 ;  /* 0x3f80000007087421 */ /* 0x040fe20000000000 */
[----:B------:R-:W-:Y:S01]  /*01a0*/  FADD R7, R7, -1 ;  /* 0xbf80000007077421 */ /* 0x000fe20000000000 */
[----:B------:R-:W-:-:S03]  /*01b0*/  FFMA R4, R5, 1.1920928955078125e-07, R4 ;  /* 0x3400000005047823 */ /* 0x000fc60000000004 */
[----:B------:R-:W-:Y:S01]  /*01c0*/  FADD R9, R7, R7 ;  /* 0x0000000707097221 */ /* 0x000fe20000000000 */
[----:B------:R-:W0:Y:S03]  /*01d0*/  MUFU.RCP R8, R8 ;  /* 0x0000000800087308 */ /* 0x000e260000001000 */
[----:B0-----:R-:W-:-:S04]  /*01e0*/  FMUL R9, R8, R9 ;  /* 0x0000000908097220 */ /* 0x001fc80000400000 */
[----:B------:R-:W-:Y:S01]  /*01f0*/  FADD R6, R7, -R9 ;  /* 0x8000000907067221 */ /* 0x000fe20000000000 */
[CC--:B------:R-:W-:Y:S01]  /*0200*/  FMUL R5, R9.reuse, R9.reuse ;  /* 0x0000000909057220 */ /* 0x0c0fe20000400000 */
[----:B------:R-:W-:Y:S02]  /*0210*/  FFMA R11, R9, 1.4426950216293334961, R4 ;  /* 0x3fb8aa3b090b7823 */ /* 0x000fe40000000004 */
[----:B------:R-:W-:Y:S01]  /*0220*/  FADD R6, R6, R6 ;  /* 0x0000000606067221 */ /* 0x000fe20000000000 */
[----:B------:R-:W-:Y:S01]  /*0230*/  FFMA R10, R5, R10, 0.0032181653659790754318 ;  /* 0x3b52e7db050a7423 */ /* 0x000fe2000000000a */
[----:B------:R-:W-:Y:S02]  /*0240*/  FADD R4, R4, -R11 ;  /* 0x8000000b04047221 */ /* 0x000fe40000000000 */
[----:B------:R-:W-:Y:S01]  /*0250*/  FFMA R7, R7, -R9, R6 ;  /* 0x8000000907077223 */ /* 0x000fe20000000006 */
[----:B------:R-:W-:Y:S01]  /*0260*/  FFMA R10, R5, R10, 0.018033718690276145935 ;  /* 0x3c93bb73050a7423 */ /* 0x000fe2000000000a */
[----:B------:R-:W-:-:S02]  /*0270*/  FFMA R4, R9, 1.4426950216293334961, R4 ;  /* 0x3fb8aa3b09047823 */ /* 0x000fc40000000004 */
[----:B------:R-:W-:Y:S01]  /*0280*/  FMUL R7, R8, R7 ;  /* 0x0000000708077220 */ /* 0x000fe20000400000 */
[----:B------:R-:W-:-:S03]  /*0290*/  FFMA R10, R5, R10, 0.12022458761930465698 ;  /* 0x3df6384f050a7423 */ /* 0x000fc6000000000a */
[----:B------:R-:W-:Y:S01]  /*02a0*/  FFMA R4, R7, 1.4426950216293334961, R4 ;  /* 0x3fb8aa3b07047823 */ /* 0x000fe20000000004 */
[----:B------:R-:W-:-:S03]  /*02b0*/  FMUL R10, R5, R10 ;  /* 0x0000000a050a7220 */ /* 0x000fc60000400000 */
[----:B------:R-:W-:Y:S01]  /*02c0*/  FFMA R4, R9, 1.9251366722983220825e-08, R4 ;  /* 0x32a55e3409047823 */ /* 0x000fe20000000004 */
[----:B------:R-:W-:-:S04]  /*02d0*/  FMUL R5, R10, 3 ;  /* 0x404000000a057820 */ /* 0x000fc80000400000 */
[----:B------:R-:W-:-:S04]  /*02e0*/  FFMA R5, R7, R5, R4 ;  /* 0x0000000507057223 */ /* 0x000fc80000000004 */
[----:B------:R-:W-:Y:S01]  /*02f0*/  FFMA R10, R9, R10, R5 ;  /* 0x0000000a090a7223 */ /* 0x000fe20000000005 */
[----:B------:R-:W-:-:S03]  /*0300*/  MOV R9, 0x391fcb8e ;  /* 0x391fcb8e00097802 */ /* 0x000fc60000000f00 */
[----:B------:R-:W-:-:S04]  /*0310*/  FADD R4, R11, R10 ;  /* 0x0000000a0b047221 */ /* 0x000fc80000000000 */
[----:B------:R-:W-:Y:S01]  /*0320*/  FMUL R5, R4, R3 ;  /* 0x0000000304057220 */ /* 0x000fe20000400000 */
[----:B------:R-:W-:-:S03]  /*0330*/  FADD R11, -R11, R4 ;  /* 0x000000040b0b7221 */ /* 0x000fc60000000100 */
[----:B------:R-:W0:Y:S01]  /*0340*/  FRND R6, R5 ;  /* 0x0000000500067307 */ /* 0x000e220000201000 */
[----:B------:R-:W-:Y:S01]  /*0350*/  FADD R10, R10, -R11 ;  /* 0x8000000b0a0a7221 */ /* 0x000fe20000000000 */
[-C--:B------:R-:W-:Y:S01]  /*0360*/  FFMA R7, R4, R3.reuse, -R5 ;  /* 0x0000000304077223 */ /* 0x080fe20000000805 */
[C---:B------:R-:W-:Y:S02]  /*0370*/  FSETP.GT.AND P1, PT, |R5|.reuse, 152, PT ;  /* 0x431800000500780b */ /* 0x040fe40003f24200 */
[C---:B------:R-:W-:Y:S01]  /*0380*/  FSETP.GEU.AND P2, PT, R5.reuse, RZ, PT ;  /* 0x000000ff0500720b */ /* 0x040fe20003f4e000 */
[----:B------:R-:W-:Y:S02]  /*0390*/  FFMA R7, R10, R3, R7 ;  /* 0x000000030a077223 */ /* 0x000fe40000000007 */
[----:B------:R1:W2:Y:S01]  /*03a0*/  F2I.NTZ R8, R5 ;  /* 0x0000000500087305 */ /* 0x0002a20000203100 */
[----:B0-----:R-:W-:Y:S01]  /*03b0*/  FADD R4, R5, -R6 ;  /* 0x8000000605047221 */ /* 0x001fe20000000000 */
[----:B------:R-:W-:Y:S01]  /*03c0*/  FSETP.GT.AND P0, PT, R6, RZ, PT ;  /* 0x000000ff0600720b */ /* 0x000fe20003f04000 */
[----:B-1----:R-:W-:-:S02]  /*03d0*/  HFMA2 R5, -RZ, RZ, 1.875, 0 ;  /* 0x3f800000ff057431 */ /* 0x002fc400000001ff */
[----:B------:R-:W-:-:S04]  /*03e0*/  FADD R4, R7, R4 ;  /* 0x0000000407047221 */ /* 0x000fc80000000000 */
[----:B------:R-:W-:Y:S01]  /*03f0*/  FFMA R7, R4, R9, 0.0013391353422775864601 ;  /* 0x3aaf85ed04077423 */ /* 0x000fe20000000009 */
[----:B------:R-:W-:Y:S02]  /*0400*/  SEL R9, RZ, 0x83000000, P0 ;  /* 0x83000000ff097807 */ /* 0x000fe40000000000 */
[----:B------:R-:W-:Y:S01]  /*0410*/  FSETP.NEU.AND P0, PT, R2, 1, PT ;  /* 0x3f8000000200780b */ /* 0x000fe20003f0d000 */
[C---:B------:R-:W-:Y:S01]  /*0420*/  FFMA R7, R4.reuse, R7, 0.0096188392490148544312 ;  /* 0x3c1d985604077423 */ /* 0x040fe20000000007 */
[----:B------:R-:W-:Y:S02]  /*0430*/  IADD3 R6, PT, PT, R9, 0x7f000000, RZ ;  /* 0x7f00000009067810 */ /* 0x000fe40007ffe0ff */
[----:B------:R-:W-:Y:S01]  /*0440*/  FSETP.EQ.OR P0, PT, R3, RZ, !P0 ;  /* 0x000000ff0300720b */ /* 0x000fe20004702400 */
[----:B------:R-:W-:Y:S01]  /*0450*/  FFMA R7, R4, R7, 0.055503588169813156128 ;  /* 0x3d6357bb04077423 */ /* 0x000fe20000000007 */
[----:B--2---:R-:W-:-:S03]  /*0460*/  LEA R9, R8, -R9, 0x17 ;  /* 0x8000000908097211 */ /* 0x004fc600078eb8ff */
[----:B------:R-:W-:-:S04]  /*0470*/  FFMA R7, R4, R7, 0.24022644758224487305 ;  /* 0x3e75fdec04077423 */ /* 0x000fc80000000007 */
[----:B------:R-:W-:-:S04]  /*0480*/  FFMA R7, R4, R7, 0.69314718246459960938 ;  /* 0x3f31721804077423 */ /* 0x000fc80000000007 */
[----:B------:R-:W-:-:S04]  /*0490*/  FFMA R7, R4, R7, 1 ;  /* 0x3f80000004077423 */ /* 0x000fc80000000007 */
[----:B------:R-:W-:-:S04]  /*04a0*/  FMUL R6, R7, R6 ;  /* 0x0000000607067220 */ /* 0x000fc80000400000 */
[----:B------:R-:W-:Y:S01]  /*04b0*/  FMUL R6, R6, R9 ;  /* 0x0000000906067220 */ /* 0x000fe20000400000 */
[----:B------:R-:W-:Y:S01]  /*04c0*/  @P1 FSEL R6, RZ, +INF , !P2 ;  /* 0x7f800000ff061808 */ /* 0x000fe20005000000 */
[----:B------:R-:W-:Y:S06]  /*04d0*/  @P0 BRA `(.L_x_1) ;  /* 0x00000000006c0947 */ /* 0x000fec0003800000 */
[----:B------:R-:W-:-:S04]  /*04e0*/  FSETP.NAN.AND P0, PT, |R3|, |R3|, PT ;  /* 0x400000030300720b */ /* 0x000fc80003f08200 */
[----:B------:R-:W-:-:S13]  /*04f0*/  FSETP.NUM.AND P0, PT, |R2|, |R2|, !P0 ;  /* 0x400000020200720b */ /* 0x000fda0004707200 */
[----:B------:R-:W-:Y:S01]  /*0500*/  @!P0 FADD R5, R2, R3 ;  /* 0x0000000302058221 */ /* 0x000fe20000000000 */
[----:B------:R-:W-:Y:S06]  /*0510*/  @!P0 BRA `(.L_x_1) ;  /* 0x00000000005c8947 */ /* 0x000fec0003800000 */
[----:B------:R-:W-:Y:S01]  /*0520*/  FMUL R7, R3, 0.5 ;  /* 0x3f00000003077820 */ /* 0x000fe20000400000 */
[----:B------:R-:W-:-:S04]  /*0530*/  FSETP.NEU.AND P0, PT, |R2|, +INF , PT ;  /* 0x7f8000000200780b */ /* 0x000fc80003f0d200 */
[----:B------:R-:W-:Y:S01]  /*0540*/  FSETP.NEU.AND P0, PT, R2, RZ, P0 ;  /* 0x000000ff0200720b */ /* 0x000fe2000070d000 */
[----:B------:R-:W0:Y:S03]  /*0550*/  FRND.TRUNC R7, R7 ;  /* 0x0000000700077307 */ /* 0x000e26000020d000 */
[----:B------:R-:W-:Y:S01]  /*0560*/  FSETP.GEU.OR P1, PT, R3, RZ, P0 ;  /* 0x000000ff0300720b */ /* 0x000fe2000072e400 */
[----:B0-----:R-:W-:-:S04]  /*0570*/  FADD R4, R7, R7 ;  /* 0x0000000707047221 */ /* 0x001fc80000000000 */
[----:B------:R-:W-:-:S04]  /*0580*/  FADD R8, -R4, R3 ;  /* 0x0000000304087221 */ /* 0x000fc80000000100 */
[----:B------:R-:W-:Y:S01]  /*0590*/  @!P0 FADD R4, R2, R2 ;  /* 0x0000000202048221 */ /* 0x000fe20000000000 */
[----:B------:R-:W-:-:S04]  /*05a0*/  FSETP.NEU.AND P2, PT, |R8|, 1, !P0 ;  /* 0x3f8000000800780b */ /* 0x000fc8000474d200 */
[----:B------:R-:W-:-:S09]  /*05b0*/  @!P1 LOP3.LUT R4, R4, 0x7f800000, RZ, 0x3c, !PT ;  /* 0x7f80000004049812 */ /* 0x000fd200078e3cff */
[----:B------:R-:W-:-:S04]  /*05c0*/  @P2 LOP3.LUT R4, R4, 0x7fffffff, RZ, 0xc0, !PT ;  /* 0x7fffffff04042812 */ /* 0x000fc800078ec0ff */
[----:B------:R-:W-:Y:S01]  /*05d0*/  @!P0 MOV R5, R4 ;  /* 0x0000000400058202 */ /* 0x000fe20000000f00 */
[----:B------:R-:W-:Y:S06]  /*05e0*/  @!P0 BRA `(.L_x_1) ;  /* 0x0000000000288947 */ /* 0x000fec0003800000 */
[----:B------:R-:W-:Y:S02]  /*05f0*/  FSETP.NEU.AND P0, PT, |R3|, +INF , PT ;  /* 0x7f8000000300780b */ /* 0x000fe40003f0d200 */
[----:B------:R-:W-:-:S13]  /*0600*/  FSETP.EQ.AND P1, PT, R2, -1, PT ;  /* 0xbf8000000200780b */ /* 0x000fda0003f22000 */
[----:B------:R-:W-:Y:S05]  /*0610*/  @!P0 BRA P1, `(.L_x_1) ;  /* 0x00000000001c8947 */ /* 0x000fea0000800000 */
[----:B------:R-:W-:Y:S02]  /*0620*/  FSETP.GEU.AND P1, PT, R2, RZ, PT ;  /* 0x000000ff0200720b */ /* 0x000fe40003f2e000 */
[----:B------:R-:W-:-:S11]  /*0630*/  MOV R5, R6 ;  /* 0x0000000600057202 */ /* 0x000fd60000000f00 */
[----:B------:R-:W0:Y:S01]  /*0640*/  @!P1 FRND.FLOOR R2, R3 ;  /* 0x0000000300029307 */ /* 0x000e220000205000 */
[----:B------:R-:W-:Y:S02]  /*0650*/  @!P1 FSETP.NEU.AND P2, PT, |R8|, 1, PT ;  /* 0x3f8000000800980b */ /* 0x000fe40003f4d200 */
[----:B0-----:R-:W-:Y:S02]  /*0660*/  @!P1 FSETP.NEU.AND P0, PT, R2, R3, PT ;  /* 0x000000030200920b */ /* 0x001fe40003f0d000 */
[----:B------:R-:W-:-:S04]  /*0670*/  @!P1 FSEL R2, R6, -R6, P2 ;  /* 0x8000000606029208 */ /* 0x000fc80001000000 */
[----:B------:R-:W-:-:S07]  /*0680*/  @!P1 FSEL R5, R2, +QNAN , !P0 ;  /* 0x7fffffff02059808 */ /* 0x000fce0004000000 */
.L_x_1:
[----:B------:R-:W-:Y:S05]  /*0690*/  BSYNC.RECONVERGENT B0 ;  /* 0x0000000000007941 */ /* 0x000fea0003800200 */
.L_x_0:
[----:B------:R-:W0:Y:S02]  /*06a0*/  LDC.64 R2, c[0x0][0x380] ;  /* 0x0000e000ff027b82 */ /* 0x000e240000000a00 */
[----:B0-----:R-:W-:-:S05]  /*06b0*/  IMAD.WIDE R2, R0, 0x4, R2 ;  /* 0x0000000400027825 */ /* 0x001fca00078e0202 */
[----:B------:R-:W-:Y:S01]  /*06c0*/  STG.E desc[UR4][R2.64], R5 ;  /* 0x0000000502007986 */ /* 0x000fe2000c101904 */
[----:B------:R-:W-:Y:S05]  /*06d0*/  EXIT ;  /* 0x000000000000794d */ /* 0x000fea0003800000 */
.L_x_2:
[----:B------:R-:W-:-:S00]  /*06e0*/  BRA `(.L_x_2) ;  /* 0xfffffffc00fc7947 */ /* 0x000fc0000383ffff */
[----:B------:R-:W-:-:S00]  /*06f0*/  NOP ;  /* 0x0000000000007918 */ /* 0x000fc00000000000 */
        /* <DEDUP_REMOVED lines=8> */
.L_x_3:


//--------------------- .nv.shared.reserved.0     --------------------------
	.section	.nv.shared.reserved.0,"aw",@nobits
	.weak		__nv_reservedSMEM_offset_0_alias
	.size		__nv_reservedSMEM_offset_0_alias, 0, 64
	.other		__nv_reservedSMEM_offset_0_alias,@"STO_CUDA_RESERVED_SHARED STV_DEFAULT"
__nv_reservedSMEM_offset_0_alias:
	.zero		0
	.zero		64


//--------------------- .nv.constant0._Z11PowerKernelPfPKffffi --------------------------
	.section	.nv.constant0._Z11PowerKernelPfPKffffi,"a",@progbits
	.sectionflags	@""
	.align	4
.nv.constant0._Z11PowerKernelPfPKffffi:
	.zero		928


//--------------------- SYMBOLS --------------------------

	.type		.nv.reservedSmem.offset0,@object
	.size		.nv.reservedSmem.offset0,0x4
